//
// Generated by NVIDIA NVVM Compiler
//
// Compiler Build ID: CL-36424714
// Cuda compilation tools, release 13.0, V13.0.88
// Based on NVVM 20.0.0
//

.version 9.0
.target sm_100
.address_size 64

	// .globl	mymatmul_kernel0
// _ZZ16mymatmul_kernel0E11data_shared has been demoted
// _ZZ16mymatmul_kernel0E13kernel_shared has been demoted

.visible .entry mymatmul_kernel0(
	.param .u64 .ptr .align 1 mymatmul_kernel0_param_0,
	.param .u64 .ptr .align 1 mymatmul_kernel0_param_1,
	.param .u64 .ptr .align 1 mymatmul_kernel0_param_2
)
.maxntid 32
{
	.reg .pred 	%p<5>;
	.reg .b32 	%r<140>;
	.reg .b32 	%f<762>;
	.reg .b64 	%rd<43>;
	// demoted variable
	.shared .align 4 .b8 _ZZ16mymatmul_kernel0E11data_shared[8192];
	// demoted variable
	.shared .align 4 .b8 _ZZ16mymatmul_kernel0E13kernel_shared[8192];
	ld.param.u64 	%rd4, [mymatmul_kernel0_param_0];
	ld.param.u64 	%rd5, [mymatmul_kernel0_param_1];
	ld.param.u64 	%rd3, [mymatmul_kernel0_param_2];
	cvta.to.global.u64 	%rd1, %rd4;
	cvta.to.global.u64 	%rd2, %rd5;
	mov.u32 	%r1, %ctaid.x;
	mov.u32 	%r2, %tid.x;
	shl.b32 	%r73, %r2, 8;
	and.b32  	%r74, %r73, 4096;
	shl.b32 	%r75, %r1, 6;
	and.b32  	%r3, %r75, 4032;
	shl.b32 	%r76, %r2, 2;
	and.b32  	%r77, %r76, 60;
	or.b32  	%r78, %r3, %r74;
	or.b32  	%r4, %r78, %r77;
	shl.b32 	%r79, %r2, 4;
	and.b32  	%r5, %r79, 480;
	shl.b32 	%r80, %r2, 5;
	and.b32  	%r6, %r80, 32;
	mov.u32 	%r81, _ZZ16mymatmul_kernel0E13kernel_shared;
	add.s32 	%r7, %r81, %r79;
	shl.b32 	%r82, %r1, 10;
	and.b32  	%r83, %r82, 2147418112;
	or.b32  	%r8, %r2, %r83;
	or.b32  	%r9, %r8, 10240;
	or.b32  	%r10, %r8, 9216;
	or.b32  	%r11, %r8, 2048;
	mov.u32 	%r84, _ZZ16mymatmul_kernel0E11data_shared;
	add.s32 	%r85, %r76, %r84;
	add.s32 	%r12, %r85, 1024;
	or.b32  	%r13, %r8, 1024;
	mov.b32 	%r119, 0;
	mov.f32 	%f506, 0f00000000;
	mov.f32 	%f507, %f506;
	mov.f32 	%f508, %f506;
	mov.f32 	%f509, %f506;
	mov.f32 	%f510, %f506;
	mov.f32 	%f511, %f506;
	mov.f32 	%f512, %f506;
	mov.f32 	%f513, %f506;
	mov.f32 	%f514, %f506;
	mov.f32 	%f515, %f506;
	mov.f32 	%f516, %f506;
	mov.f32 	%f517, %f506;
	mov.f32 	%f518, %f506;
	mov.f32 	%f519, %f506;
	mov.f32 	%f520, %f506;
	mov.f32 	%f521, %f506;
	mov.f32 	%f522, %f506;
	mov.f32 	%f523, %f506;
	mov.f32 	%f524, %f506;
	mov.f32 	%f525, %f506;
	mov.f32 	%f526, %f506;
	mov.f32 	%f527, %f506;
	mov.f32 	%f528, %f506;
	mov.f32 	%f529, %f506;
	mov.f32 	%f530, %f506;
	mov.f32 	%f531, %f506;
	mov.f32 	%f532, %f506;
	mov.f32 	%f533, %f506;
	mov.f32 	%f534, %f506;
	mov.f32 	%f535, %f506;
	mov.f32 	%f536, %f506;
	mov.f32 	%f537, %f506;
	mov.f32 	%f538, %f506;
	mov.f32 	%f539, %f506;
	mov.f32 	%f540, %f506;
	mov.f32 	%f541, %f506;
	mov.f32 	%f542, %f506;
	mov.f32 	%f543, %f506;
	mov.f32 	%f544, %f506;
	mov.f32 	%f545, %f506;
	mov.f32 	%f546, %f506;
	mov.f32 	%f547, %f506;
	mov.f32 	%f548, %f506;
	mov.f32 	%f549, %f506;
	mov.f32 	%f550, %f506;
	mov.f32 	%f551, %f506;
	mov.f32 	%f552, %f506;
	mov.f32 	%f553, %f506;
	mov.f32 	%f554, %f506;
	mov.f32 	%f555, %f506;
	mov.f32 	%f556, %f506;
	mov.f32 	%f557, %f506;
	mov.f32 	%f558, %f506;
	mov.f32 	%f559, %f506;
	mov.f32 	%f560, %f506;
	mov.f32 	%f561, %f506;
	mov.f32 	%f562, %f506;
	mov.f32 	%f563, %f506;
	mov.f32 	%f564, %f506;
	mov.f32 	%f565, %f506;
	mov.f32 	%f566, %f506;
	mov.f32 	%f567, %f506;
	mov.f32 	%f568, %f506;
	mov.f32 	%f569, %f506;
	mov.f32 	%f570, %f506;
	mov.f32 	%f571, %f506;
	mov.f32 	%f572, %f506;
	mov.f32 	%f573, %f506;
	mov.f32 	%f574, %f506;
	mov.f32 	%f575, %f506;
	mov.f32 	%f576, %f506;
	mov.f32 	%f577, %f506;
	mov.f32 	%f578, %f506;
	mov.f32 	%f579, %f506;
	mov.f32 	%f580, %f506;
	mov.f32 	%f581, %f506;
	mov.f32 	%f582, %f506;
	mov.f32 	%f583, %f506;
	mov.f32 	%f584, %f506;
	mov.f32 	%f585, %f506;
	mov.f32 	%f586, %f506;
	mov.f32 	%f587, %f506;
	mov.f32 	%f588, %f506;
	mov.f32 	%f589, %f506;
	mov.f32 	%f590, %f506;
	mov.f32 	%f591, %f506;
	mov.f32 	%f592, %f506;
	mov.f32 	%f593, %f506;
	mov.f32 	%f594, %f506;
	mov.f32 	%f595, %f506;
	mov.f32 	%f596, %f506;
	mov.f32 	%f597, %f506;
	mov.f32 	%f598, %f506;
	mov.f32 	%f599, %f506;
	mov.f32 	%f600, %f506;
	mov.f32 	%f601, %f506;
	mov.f32 	%f602, %f506;
	mov.f32 	%f603, %f506;
	mov.f32 	%f604, %f506;
	mov.f32 	%f605, %f506;
	mov.f32 	%f606, %f506;
	mov.f32 	%f607, %f506;
	mov.f32 	%f608, %f506;
	mov.f32 	%f609, %f506;
	mov.f32 	%f610, %f506;
	mov.f32 	%f611, %f506;
	mov.f32 	%f612, %f506;
	mov.f32 	%f613, %f506;
	mov.f32 	%f614, %f506;
	mov.f32 	%f615, %f506;
	mov.f32 	%f616, %f506;
	mov.f32 	%f617, %f506;
	mov.f32 	%f618, %f506;
	mov.f32 	%f619, %f506;
	mov.f32 	%f620, %f506;
	mov.f32 	%f621, %f506;
	mov.f32 	%f622, %f506;
	mov.f32 	%f623, %f506;
	mov.f32 	%f624, %f506;
	mov.f32 	%f625, %f506;
	mov.f32 	%f626, %f506;
	mov.f32 	%f627, %f506;
	mov.f32 	%f628, %f506;
	mov.f32 	%f629, %f506;
	mov.f32 	%f630, %f506;
	mov.f32 	%f631, %f506;
	mov.f32 	%f632, %f506;
	mov.f32 	%f633, %f506;
$L__BB0_1:
	bar.sync 	0;
	shl.b32 	%r87, %r119, 5;
	add.s32 	%r136, %r8, %r87;
	add.s32 	%r135, %r136, 15360;
	add.s32 	%r134, %r136, 14336;
	add.s32 	%r133, %r136, 13312;
	add.s32 	%r132, %r136, 12288;
	add.s32 	%r131, %r136, 11264;
	add.s32 	%r130, %r9, %r87;
	add.s32 	%r129, %r10, %r87;
	add.s32 	%r128, %r136, 8192;
	add.s32 	%r127, %r136, 7168;
	add.s32 	%r126, %r136, 6144;
	add.s32 	%r125, %r136, 5120;
	add.s32 	%r124, %r136, 4096;
	add.s32 	%r123, %r136, 3072;
	add.s32 	%r122, %r11, %r87;
	add.s32 	%r120, %r13, %r87;
	mov.b32 	%r137, 1024;
	mov.u32 	%r121, %r12;
$L__BB0_2:
	mul.wide.u32 	%rd6, %r136, 4;
	add.s64 	%rd7, %rd1, %rd6;
	mul.wide.u32 	%rd8, %r135, 4;
	add.s64 	%rd9, %rd1, %rd8;
	mul.wide.u32 	%rd10, %r134, 4;
	add.s64 	%rd11, %rd1, %rd10;
	mul.wide.u32 	%rd12, %r133, 4;
	add.s64 	%rd13, %rd1, %rd12;
	mul.wide.u32 	%rd14, %r132, 4;
	add.s64 	%rd15, %rd1, %rd14;
	mul.wide.u32 	%rd16, %r131, 4;
	add.s64 	%rd17, %rd1, %rd16;
	mul.wide.u32 	%rd18, %r130, 4;
	add.s64 	%rd19, %rd1, %rd18;
	mul.wide.u32 	%rd20, %r129, 4;
	add.s64 	%rd21, %rd1, %rd20;
	mul.wide.u32 	%rd22, %r128, 4;
	add.s64 	%rd23, %rd1, %rd22;
	mul.wide.u32 	%rd24, %r127, 4;
	add.s64 	%rd25, %rd1, %rd24;
	mul.wide.u32 	%rd26, %r126, 4;
	add.s64 	%rd27, %rd1, %rd26;
	mul.wide.u32 	%rd28, %r125, 4;
	add.s64 	%rd29, %rd1, %rd28;
	mul.wide.u32 	%rd30, %r124, 4;
	add.s64 	%rd31, %rd1, %rd30;
	mul.wide.u32 	%rd32, %r123, 4;
	add.s64 	%rd33, %rd1, %rd32;
	mul.wide.u32 	%rd34, %r122, 4;
	add.s64 	%rd35, %rd1, %rd34;
	mul.wide.u32 	%rd36, %r120, 4;
	add.s64 	%rd37, %rd1, %rd36;
	ld.global.nc.f32 	%f386, [%rd7];
	st.shared.f32 	[%r121+-1024], %f386;
	ld.global.nc.f32 	%f387, [%rd37];
	st.shared.f32 	[%r121+-896], %f387;
	ld.global.nc.f32 	%f388, [%rd35];
	st.shared.f32 	[%r121+-768], %f388;
	ld.global.nc.f32 	%f389, [%rd33];
	st.shared.f32 	[%r121+-640], %f389;
	ld.global.nc.f32 	%f390, [%rd31];
	st.shared.f32 	[%r121+-512], %f390;
	ld.global.nc.f32 	%f391, [%rd29];
	st.shared.f32 	[%r121+-384], %f391;
	ld.global.nc.f32 	%f392, [%rd27];
	st.shared.f32 	[%r121+-256], %f392;
	ld.global.nc.f32 	%f393, [%rd25];
	st.shared.f32 	[%r121+-128], %f393;
	ld.global.nc.f32 	%f394, [%rd23];
	st.shared.f32 	[%r121], %f394;
	ld.global.nc.f32 	%f395, [%rd21];
	st.shared.f32 	[%r121+128], %f395;
	ld.global.nc.f32 	%f396, [%rd19];
	st.shared.f32 	[%r121+256], %f396;
	ld.global.nc.f32 	%f397, [%rd17];
	st.shared.f32 	[%r121+384], %f397;
	ld.global.nc.f32 	%f398, [%rd15];
	st.shared.f32 	[%r121+512], %f398;
	ld.global.nc.f32 	%f399, [%rd13];
	st.shared.f32 	[%r121+640], %f399;
	ld.global.nc.f32 	%f400, [%rd11];
	st.shared.f32 	[%r121+768], %f400;
	ld.global.nc.f32 	%f401, [%rd9];
	st.shared.f32 	[%r121+896], %f401;
	add.s32 	%r137, %r137, 2048;
	add.s32 	%r136, %r136, 16384;
	add.s32 	%r135, %r135, 16384;
	add.s32 	%r134, %r134, 16384;
	add.s32 	%r133, %r133, 16384;
	add.s32 	%r132, %r132, 16384;
	add.s32 	%r131, %r131, 16384;
	add.s32 	%r130, %r130, 16384;
	add.s32 	%r129, %r129, 16384;
	add.s32 	%r128, %r128, 16384;
	add.s32 	%r127, %r127, 16384;
	add.s32 	%r126, %r126, 16384;
	add.s32 	%r125, %r125, 16384;
	add.s32 	%r124, %r124, 16384;
	add.s32 	%r123, %r123, 16384;
	add.s32 	%r122, %r122, 16384;
	add.s32 	%r121, %r121, 2048;
	add.s32 	%r120, %r120, 16384;
	setp.ne.s32 	%p1, %r137, 9216;
	@%p1 bra 	$L__BB0_2;
	shl.b32 	%r89, %r119, 17;
	or.b32  	%r90, %r4, %r89;
	mul.wide.u32 	%rd38, %r90, 4;
	add.s64 	%rd39, %rd2, %rd38;
	ld.global.nc.v4.f32 	{%f402, %f403, %f404, %f405}, [%rd39];
	st.shared.v4.f32 	[%r7], {%f402, %f403, %f404, %f405};
	ld.global.nc.v4.f32 	{%f406, %f407, %f408, %f409}, [%rd39+32768];
	st.shared.v4.f32 	[%r7+512], {%f406, %f407, %f408, %f409};
	ld.global.nc.v4.f32 	{%f410, %f411, %f412, %f413}, [%rd39+65536];
	st.shared.v4.f32 	[%r7+1024], {%f410, %f411, %f412, %f413};
	ld.global.nc.v4.f32 	{%f414, %f415, %f416, %f417}, [%rd39+98304];
	st.shared.v4.f32 	[%r7+1536], {%f414, %f415, %f416, %f417};
	ld.global.nc.v4.f32 	{%f418, %f419, %f420, %f421}, [%rd39+131072];
	st.shared.v4.f32 	[%r7+2048], {%f418, %f419, %f420, %f421};
	ld.global.nc.v4.f32 	{%f422, %f423, %f424, %f425}, [%rd39+163840];
	st.shared.v4.f32 	[%r7+2560], {%f422, %f423, %f424, %f425};
	ld.global.nc.v4.f32 	{%f426, %f427, %f428, %f429}, [%rd39+196608];
	st.shared.v4.f32 	[%r7+3072], {%f426, %f427, %f428, %f429};
	ld.global.nc.v4.f32 	{%f430, %f431, %f432, %f433}, [%rd39+229376];
	st.shared.v4.f32 	[%r7+3584], {%f430, %f431, %f432, %f433};
	ld.global.nc.v4.f32 	{%f434, %f435, %f436, %f437}, [%rd39+262144];
	st.shared.v4.f32 	[%r7+4096], {%f434, %f435, %f436, %f437};
	ld.global.nc.v4.f32 	{%f438, %f439, %f440, %f441}, [%rd39+294912];
	st.shared.v4.f32 	[%r7+4608], {%f438, %f439, %f440, %f441};
	ld.global.nc.v4.f32 	{%f442, %f443, %f444, %f445}, [%rd39+327680];
	st.shared.v4.f32 	[%r7+5120], {%f442, %f443, %f444, %f445};
	ld.global.nc.v4.f32 	{%f446, %f447, %f448, %f449}, [%rd39+360448];
	st.shared.v4.f32 	[%r7+5632], {%f446, %f447, %f448, %f449};
	ld.global.nc.v4.f32 	{%f450, %f451, %f452, %f453}, [%rd39+393216];
	st.shared.v4.f32 	[%r7+6144], {%f450, %f451, %f452, %f453};
	ld.global.nc.v4.f32 	{%f454, %f455, %f456, %f457}, [%rd39+425984];
	st.shared.v4.f32 	[%r7+6656], {%f454, %f455, %f456, %f457};
	ld.global.nc.v4.f32 	{%f458, %f459, %f460, %f461}, [%rd39+458752];
	st.shared.v4.f32 	[%r7+7168], {%f458, %f459, %f460, %f461};
	ld.global.nc.v4.f32 	{%f462, %f463, %f464, %f465}, [%rd39+491520];
	st.shared.v4.f32 	[%r7+7680], {%f462, %f463, %f464, %f465};
	bar.sync 	0;
	mov.b32 	%r138, 0;
$L__BB0_4:
	add.s32 	%r91, %r138, %r5;
	shl.b32 	%r92, %r91, 2;
	mov.u32 	%r93, _ZZ16mymatmul_kernel0E11data_shared;
	add.s32 	%r94, %r93, %r92;
	ld.shared.f32 	%f466, [%r94+6144];
	ld.shared.f32 	%f467, [%r94+4096];
	ld.shared.f32 	%f468, [%r94+2048];
	ld.shared.f32 	%f469, [%r94];
	shl.b32 	%r95, %r6, 2;
	shl.b32 	%r96, %r138, 8;
	or.b32  	%r97, %r96, %r95;
	mov.u32 	%r98, _ZZ16mymatmul_kernel0E13kernel_shared;
	add.s32 	%r99, %r98, %r97;
	ld.shared.f32 	%f470, [%r99];
	fma.rn.f32 	%f633, %f469, %f470, %f633;
	fma.rn.f32 	%f601, %f468, %f470, %f601;
	fma.rn.f32 	%f569, %f467, %f470, %f569;
	fma.rn.f32 	%f537, %f466, %f470, %f537;
	ld.shared.f32 	%f471, [%r99+4];
	fma.rn.f32 	%f632, %f469, %f471, %f632;
	fma.rn.f32 	%f600, %f468, %f471, %f600;
	fma.rn.f32 	%f568, %f467, %f471, %f568;
	fma.rn.f32 	%f536, %f466, %f471, %f536;
	ld.shared.f32 	%f472, [%r99+8];
	fma.rn.f32 	%f631, %f469, %f472, %f631;
	fma.rn.f32 	%f599, %f468, %f472, %f599;
	fma.rn.f32 	%f567, %f467, %f472, %f567;
	fma.rn.f32 	%f535, %f466, %f472, %f535;
	ld.shared.f32 	%f473, [%r99+12];
	fma.rn.f32 	%f630, %f469, %f473, %f630;
	fma.rn.f32 	%f598, %f468, %f473, %f598;
	fma.rn.f32 	%f566, %f467, %f473, %f566;
	fma.rn.f32 	%f534, %f466, %f473, %f534;
	ld.shared.f32 	%f474, [%r99+16];
	fma.rn.f32 	%f629, %f469, %f474, %f629;
	fma.rn.f32 	%f597, %f468, %f474, %f597;
	fma.rn.f32 	%f565, %f467, %f474, %f565;
	fma.rn.f32 	%f533, %f466, %f474, %f533;
	ld.shared.f32 	%f475, [%r99+20];
	fma.rn.f32 	%f628, %f469, %f475, %f628;
	fma.rn.f32 	%f596, %f468, %f475, %f596;
	fma.rn.f32 	%f564, %f467, %f475, %f564;
	fma.rn.f32 	%f532, %f466, %f475, %f532;
	ld.shared.f32 	%f476, [%r99+24];
	fma.rn.f32 	%f627, %f469, %f476, %f627;
	fma.rn.f32 	%f595, %f468, %f476, %f595;
	fma.rn.f32 	%f563, %f467, %f476, %f563;
	fma.rn.f32 	%f531, %f466, %f476, %f531;
	ld.shared.f32 	%f477, [%r99+28];
	fma.rn.f32 	%f626, %f469, %f477, %f626;
	fma.rn.f32 	%f594, %f468, %f477, %f594;
	fma.rn.f32 	%f562, %f467, %f477, %f562;
	fma.rn.f32 	%f530, %f466, %f477, %f530;
	ld.shared.f32 	%f478, [%r99+32];
	fma.rn.f32 	%f625, %f469, %f478, %f625;
	fma.rn.f32 	%f593, %f468, %f478, %f593;
	fma.rn.f32 	%f561, %f467, %f478, %f561;
	fma.rn.f32 	%f529, %f466, %f478, %f529;
	ld.shared.f32 	%f479, [%r99+36];
	fma.rn.f32 	%f624, %f469, %f479, %f624;
	fma.rn.f32 	%f592, %f468, %f479, %f592;
	fma.rn.f32 	%f560, %f467, %f479, %f560;
	fma.rn.f32 	%f528, %f466, %f479, %f528;
	ld.shared.f32 	%f480, [%r99+40];
	fma.rn.f32 	%f623, %f469, %f480, %f623;
	fma.rn.f32 	%f591, %f468, %f480, %f591;
	fma.rn.f32 	%f559, %f467, %f480, %f559;
	fma.rn.f32 	%f527, %f466, %f480, %f527;
	ld.shared.f32 	%f481, [%r99+44];
	fma.rn.f32 	%f622, %f469, %f481, %f622;
	fma.rn.f32 	%f590, %f468, %f481, %f590;
	fma.rn.f32 	%f558, %f467, %f481, %f558;
	fma.rn.f32 	%f526, %f466, %f481, %f526;
	ld.shared.f32 	%f482, [%r99+48];
	fma.rn.f32 	%f621, %f469, %f482, %f621;
	fma.rn.f32 	%f589, %f468, %f482, %f589;
	fma.rn.f32 	%f557, %f467, %f482, %f557;
	fma.rn.f32 	%f525, %f466, %f482, %f525;
	ld.shared.f32 	%f483, [%r99+52];
	fma.rn.f32 	%f620, %f469, %f483, %f620;
	fma.rn.f32 	%f588, %f468, %f483, %f588;
	fma.rn.f32 	%f556, %f467, %f483, %f556;
	fma.rn.f32 	%f524, %f466, %f483, %f524;
	ld.shared.f32 	%f484, [%r99+56];
	fma.rn.f32 	%f619, %f469, %f484, %f619;
	fma.rn.f32 	%f587, %f468, %f484, %f587;
	fma.rn.f32 	%f555, %f467, %f484, %f555;
	fma.rn.f32 	%f523, %f466, %f484, %f523;
	ld.shared.f32 	%f485, [%r99+60];
	fma.rn.f32 	%f618, %f469, %f485, %f618;
	fma.rn.f32 	%f586, %f468, %f485, %f586;
	fma.rn.f32 	%f554, %f467, %f485, %f554;
	fma.rn.f32 	%f522, %f466, %f485, %f522;
	add.s32 	%r138, %r138, 1;
	setp.ne.s32 	%p2, %r138, 32;
	@%p2 bra 	$L__BB0_4;
	mov.b32 	%r139, 0;
$L__BB0_6:
	add.s32 	%r101, %r139, %r5;
	shl.b32 	%r102, %r101, 2;
	add.s32 	%r104, %r93, %r102;
	ld.shared.f32 	%f486, [%r104+6144];
	ld.shared.f32 	%f487, [%r104+4096];
	ld.shared.f32 	%f488, [%r104+2048];
	ld.shared.f32 	%f489, [%r104];
	shl.b32 	%r106, %r139, 8;
	or.b32  	%r107, %r106, %r95;
	add.s32 	%r109, %r98, %r107;
	ld.shared.f32 	%f490, [%r109+64];
	fma.rn.f32 	%f617, %f489, %f490, %f617;
	fma.rn.f32 	%f585, %f488, %f490, %f585;
	fma.rn.f32 	%f553, %f487, %f490, %f553;
	fma.rn.f32 	%f521, %f486, %f490, %f521;
	ld.shared.f32 	%f491, [%r109+68];
	fma.rn.f32 	%f616, %f489, %f491, %f616;
	fma.rn.f32 	%f584, %f488, %f491, %f584;
	fma.rn.f32 	%f552, %f487, %f491, %f552;
	fma.rn.f32 	%f520, %f486, %f491, %f520;
	ld.shared.f32 	%f492, [%r109+72];
	fma.rn.f32 	%f615, %f489, %f492, %f615;
	fma.rn.f32 	%f583, %f488, %f492, %f583;
	fma.rn.f32 	%f551, %f487, %f492, %f551;
	fma.rn.f32 	%f519, %f486, %f492, %f519;
	ld.shared.f32 	%f493, [%r109+76];
	fma.rn.f32 	%f614, %f489, %f493, %f614;
	fma.rn.f32 	%f582, %f488, %f493, %f582;
	fma.rn.f32 	%f550, %f487, %f493, %f550;
	fma.rn.f32 	%f518, %f486, %f493, %f518;
	ld.shared.f32 	%f494, [%r109+80];
	fma.rn.f32 	%f613, %f489, %f494, %f613;
	fma.rn.f32 	%f581, %f488, %f494, %f581;
	fma.rn.f32 	%f549, %f487, %f494, %f549;
	fma.rn.f32 	%f517, %f486, %f494, %f517;
	ld.shared.f32 	%f495, [%r109+84];
	fma.rn.f32 	%f612, %f489, %f495, %f612;
	fma.rn.f32 	%f580, %f488, %f495, %f580;
	fma.rn.f32 	%f548, %f487, %f495, %f548;
	fma.rn.f32 	%f516, %f486, %f495, %f516;
	ld.shared.f32 	%f496, [%r109+88];
	fma.rn.f32 	%f611, %f489, %f496, %f611;
	fma.rn.f32 	%f579, %f488, %f496, %f579;
	fma.rn.f32 	%f547, %f487, %f496, %f547;
	fma.rn.f32 	%f515, %f486, %f496, %f515;
	ld.shared.f32 	%f497, [%r109+92];
	fma.rn.f32 	%f610, %f489, %f497, %f610;
	fma.rn.f32 	%f578, %f488, %f497, %f578;
	fma.rn.f32 	%f546, %f487, %f497, %f546;
	fma.rn.f32 	%f514, %f486, %f497, %f514;
	ld.shared.f32 	%f498, [%r109+96];
	fma.rn.f32 	%f609, %f489, %f498, %f609;
	fma.rn.f32 	%f577, %f488, %f498, %f577;
	fma.rn.f32 	%f545, %f487, %f498, %f545;
	fma.rn.f32 	%f513, %f486, %f498, %f513;
	ld.shared.f32 	%f499, [%r109+100];
	fma.rn.f32 	%f608, %f489, %f499, %f608;
	fma.rn.f32 	%f576, %f488, %f499, %f576;
	fma.rn.f32 	%f544, %f487, %f499, %f544;
	fma.rn.f32 	%f512, %f486, %f499, %f512;
	ld.shared.f32 	%f500, [%r109+104];
	fma.rn.f32 	%f607, %f489, %f500, %f607;
	fma.rn.f32 	%f575, %f488, %f500, %f575;
	fma.rn.f32 	%f543, %f487, %f500, %f543;
	fma.rn.f32 	%f511, %f486, %f500, %f511;
	ld.shared.f32 	%f501, [%r109+108];
	fma.rn.f32 	%f606, %f489, %f501, %f606;
	fma.rn.f32 	%f574, %f488, %f501, %f574;
	fma.rn.f32 	%f542, %f487, %f501, %f542;
	fma.rn.f32 	%f510, %f486, %f501, %f510;
	ld.shared.f32 	%f502, [%r109+112];
	fma.rn.f32 	%f605, %f489, %f502, %f605;
	fma.rn.f32 	%f573, %f488, %f502, %f573;
	fma.rn.f32 	%f541, %f487, %f502, %f541;
	fma.rn.f32 	%f509, %f486, %f502, %f509;
	ld.shared.f32 	%f503, [%r109+116];
	fma.rn.f32 	%f604, %f489, %f503, %f604;
	fma.rn.f32 	%f572, %f488, %f503, %f572;
	fma.rn.f32 	%f540, %f487, %f503, %f540;
	fma.rn.f32 	%f508, %f486, %f503, %f508;
	ld.shared.f32 	%f504, [%r109+120];
	fma.rn.f32 	%f603, %f489, %f504, %f603;
	fma.rn.f32 	%f571, %f488, %f504, %f571;
	fma.rn.f32 	%f539, %f487, %f504, %f539;
	fma.rn.f32 	%f507, %f486, %f504, %f507;
	ld.shared.f32 	%f505, [%r109+124];
	fma.rn.f32 	%f602, %f489, %f505, %f602;
	fma.rn.f32 	%f570, %f488, %f505, %f570;
	fma.rn.f32 	%f538, %f487, %f505, %f538;
	fma.rn.f32 	%f506, %f486, %f505, %f506;
	add.s32 	%r139, %r139, 1;
	setp.ne.s32 	%p3, %r139, 32;
	@%p3 bra 	$L__BB0_6;
	add.s32 	%r119, %r119, 1;
	setp.ne.s32 	%p4, %r119, 32;
	@%p4 bra 	$L__BB0_1;
	cvta.to.global.u64 	%rd40, %rd3;
	shl.b32 	%r110, %r1, 12;
	and.b32  	%r111, %r110, 2147221504;
	shl.b32 	%r112, %r2, 11;
	and.b32  	%r113, %r112, 61440;
	or.b32  	%r114, %r111, %r113;
	or.b32  	%r115, %r114, %r3;
	shl.b32 	%r116, %r2, 5;
	and.b32  	%r117, %r116, 32;
	add.s32 	%r118, %r115, %r117;
	mul.wide.u32 	%rd41, %r118, 4;
	add.s64 	%rd42, %rd40, %rd41;
	st.global.f32 	[%rd42], %f633;
	st.global.f32 	[%rd42+262144], %f601;
	st.global.f32 	[%rd42+524288], %f569;
	st.global.f32 	[%rd42+786432], %f537;
	st.global.f32 	[%rd42+4], %f632;
	st.global.f32 	[%rd42+262148], %f600;
	st.global.f32 	[%rd42+524292], %f568;
	st.global.f32 	[%rd42+786436], %f536;
	st.global.f32 	[%rd42+8], %f631;
	st.global.f32 	[%rd42+262152], %f599;
	st.global.f32 	[%rd42+524296], %f567;
	st.global.f32 	[%rd42+786440], %f535;
	st.global.f32 	[%rd42+12], %f630;
	st.global.f32 	[%rd42+262156], %f598;
	st.global.f32 	[%rd42+524300], %f566;
	st.global.f32 	[%rd42+786444], %f534;
	st.global.f32 	[%rd42+16], %f629;
	st.global.f32 	[%rd42+262160], %f597;
	st.global.f32 	[%rd42+524304], %f565;
	st.global.f32 	[%rd42+786448], %f533;
	st.global.f32 	[%rd42+20], %f628;
	st.global.f32 	[%rd42+262164], %f596;
	st.global.f32 	[%rd42+524308], %f564;
	st.global.f32 	[%rd42+786452], %f532;
	st.global.f32 	[%rd42+24], %f627;
	st.global.f32 	[%rd42+262168], %f595;
	st.global.f32 	[%rd42+524312], %f563;
	st.global.f32 	[%rd42+786456], %f531;
	st.global.f32 	[%rd42+28], %f626;
	st.global.f32 	[%rd42+262172], %f594;
	st.global.f32 	[%rd42+524316], %f562;
	st.global.f32 	[%rd42+786460], %f530;
	st.global.f32 	[%rd42+32], %f625;
	st.global.f32 	[%rd42+262176], %f593;
	st.global.f32 	[%rd42+524320], %f561;
	st.global.f32 	[%rd42+786464], %f529;
	st.global.f32 	[%rd42+36], %f624;
	st.global.f32 	[%rd42+262180], %f592;
	st.global.f32 	[%rd42+524324], %f560;
	st.global.f32 	[%rd42+786468], %f528;
	st.global.f32 	[%rd42+40], %f623;
	st.global.f32 	[%rd42+262184], %f591;
	st.global.f32 	[%rd42+524328], %f559;
	st.global.f32 	[%rd42+786472], %f527;
	st.global.f32 	[%rd42+44], %f622;
	st.global.f32 	[%rd42+262188], %f590;
	st.global.f32 	[%rd42+524332], %f558;
	st.global.f32 	[%rd42+786476], %f526;
	st.global.f32 	[%rd42+48], %f621;
	st.global.f32 	[%rd42+262192], %f589;
	st.global.f32 	[%rd42+524336], %f557;
	st.global.f32 	[%rd42+786480], %f525;
	st.global.f32 	[%rd42+52], %f620;
	st.global.f32 	[%rd42+262196], %f588;
	st.global.f32 	[%rd42+524340], %f556;
	st.global.f32 	[%rd42+786484], %f524;
	st.global.f32 	[%rd42+56], %f619;
	st.global.f32 	[%rd42+262200], %f587;
	st.global.f32 	[%rd42+524344], %f555;
	st.global.f32 	[%rd42+786488], %f523;
	st.global.f32 	[%rd42+60], %f618;
	st.global.f32 	[%rd42+262204], %f586;
	st.global.f32 	[%rd42+524348], %f554;
	st.global.f32 	[%rd42+786492], %f522;
	st.global.f32 	[%rd42+64], %f617;
	st.global.f32 	[%rd42+262208], %f585;
	st.global.f32 	[%rd42+524352], %f553;
	st.global.f32 	[%rd42+786496], %f521;
	st.global.f32 	[%rd42+68], %f616;
	st.global.f32 	[%rd42+262212], %f584;
	st.global.f32 	[%rd42+524356], %f552;
	st.global.f32 	[%rd42+786500], %f520;
	st.global.f32 	[%rd42+72], %f615;
	st.global.f32 	[%rd42+262216], %f583;
	st.global.f32 	[%rd42+524360], %f551;
	st.global.f32 	[%rd42+786504], %f519;
	st.global.f32 	[%rd42+76], %f614;
	st.global.f32 	[%rd42+262220], %f582;
	st.global.f32 	[%rd42+524364], %f550;
	st.global.f32 	[%rd42+786508], %f518;
	st.global.f32 	[%rd42+80], %f613;
	st.global.f32 	[%rd42+262224], %f581;
	st.global.f32 	[%rd42+524368], %f549;
	st.global.f32 	[%rd42+786512], %f517;
	st.global.f32 	[%rd42+84], %f612;
	st.global.f32 	[%rd42+262228], %f580;
	st.global.f32 	[%rd42+524372], %f548;
	st.global.f32 	[%rd42+786516], %f516;
	st.global.f32 	[%rd42+88], %f611;
	st.global.f32 	[%rd42+262232], %f579;
	st.global.f32 	[%rd42+524376], %f547;
	st.global.f32 	[%rd42+786520], %f515;
	st.global.f32 	[%rd42+92], %f610;
	st.global.f32 	[%rd42+262236], %f578;
	st.global.f32 	[%rd42+524380], %f546;
	st.global.f32 	[%rd42+786524], %f514;
	st.global.f32 	[%rd42+96], %f609;
	st.global.f32 	[%rd42+262240], %f577;
	st.global.f32 	[%rd42+524384], %f545;
	st.global.f32 	[%rd42+786528], %f513;
	st.global.f32 	[%rd42+100], %f608;
	st.global.f32 	[%rd42+262244], %f576;
	st.global.f32 	[%rd42+524388], %f544;
	st.global.f32 	[%rd42+786532], %f512;
	st.global.f32 	[%rd42+104], %f607;
	st.global.f32 	[%rd42+262248], %f575;
	st.global.f32 	[%rd42+524392], %f543;
	st.global.f32 	[%rd42+786536], %f511;
	st.global.f32 	[%rd42+108], %f606;
	st.global.f32 	[%rd42+262252], %f574;
	st.global.f32 	[%rd42+524396], %f542;
	st.global.f32 	[%rd42+786540], %f510;
	st.global.f32 	[%rd42+112], %f605;
	st.global.f32 	[%rd42+262256], %f573;
	st.global.f32 	[%rd42+524400], %f541;
	st.global.f32 	[%rd42+786544], %f509;
	st.global.f32 	[%rd42+116], %f604;
	st.global.f32 	[%rd42+262260], %f572;
	st.global.f32 	[%rd42+524404], %f540;
	st.global.f32 	[%rd42+786548], %f508;
	st.global.f32 	[%rd42+120], %f603;
	st.global.f32 	[%rd42+262264], %f571;
	st.global.f32 	[%rd42+524408], %f539;
	st.global.f32 	[%rd42+786552], %f507;
	st.global.f32 	[%rd42+124], %f602;
	st.global.f32 	[%rd42+262268], %f570;
	st.global.f32 	[%rd42+524412], %f538;
	st.global.f32 	[%rd42+786556], %f506;
	ret;

}


// ===== COMPILED SASS (sm_100) =====

	.target	sm_100

	.elftype	@"ET_EXEC"


//--------------------- .note.nv.tkinfo           --------------------------
	.section	.note.nv.tkinfo,"",@"SHT_NOTE"
	.sectionflags	@"SHF_NOTE_NV_TKINFO"
	.tkinfo
        /*0018*/ 	.word	0x00000002
        /*0030*/ 	.string	""
        /*0030*/ 	.string	"ptxas"
        /*0030*/ 	.string	"Cuda compilation tools, release 13.0, V13.0.88"
        /*0030*/ 	.string	"Build cuda_13.0.r13.0/compiler.36424714_0"
        /*0030*/ 	.string	"-arch sm_100 -m 64 "



//--------------------- .note.nv.cuinfo           --------------------------
	.section	.note.nv.cuinfo,"",@"SHT_NOTE"
	.sectionflags	@"SHF_NOTE_NV_CUINFO"
        /*0018*/ 	.short	0x0002
        /*001a*/ 	.short	0x0064
        /*001c*/ 	.short	0x0082
	.zero		2


//--------------------- .nv.info                  --------------------------
	.section	.nv.info,"",@"SHT_CUDA_INFO"
	.align	4


	//----- nvinfo : EIATTR_REGCOUNT
	.align		4
        /*0000*/ 	.byte	0x04, 0x2f
        /*0002*/ 	.short	(.L_1 - .L_0)
	.align		4
.L_0:
        /*0004*/ 	.word	index@(mymatmul_kernel0)
        /*0008*/ 	.word	0x000000c0


	//----- nvinfo : EIATTR_FRAME_SIZE
	.align		4
.L_1:
        /*000c*/ 	.byte	0x04, 0x11
        /*000e*/ 	.short	(.L_3 - .L_2)
	.align		4
.L_2:
        /*0010*/ 	.word	index@(mymatmul_kernel0)
        /*0014*/ 	.word	0x00000000


	//----- nvinfo : EIATTR_MIN_STACK_SIZE
	.align		4
.L_3:
        /*0018*/ 	.byte	0x04, 0x12
        /*001a*/ 	.short	(.L_5 - .L_4)
	.align		4
.L_4:
        /*001c*/ 	.word	index@(mymatmul_kernel0)
        /*0020*/ 	.word	0x00000000
.L_5:


//--------------------- .nv.compat                --------------------------
	.section	.nv.compat,"",@"SHT_CUDA_COMPAT_INFO"
	.align	4
        /*0000*/ 	.byte	0x02, 0x09, 0x00, 0x00, 0x02, 0x02, 0x01, 0x00, 0x02, 0x05, 0x05, 0x00, 0x03, 0x07, 0x01, 0x01
        /*0010*/ 	.byte	0x02, 0x03, 0x00, 0x00, 0x02, 0x06, 0x01, 0x00, 0x04, 0x0b, 0x08, 0x00, 0x09, 0x00, 0x00, 0x00
        /*0020*/ 	.byte	0x00, 0x00, 0x00, 0x00


//--------------------- .nv.info.mymatmul_kernel0 --------------------------
	.section	.nv.info.mymatmul_kernel0,"",@"SHT_CUDA_INFO"
	.sectionflags	@""
	.align	4


	//----- nvinfo : EIATTR_CUDA_API_VERSION
	.align		4
        /*0000*/ 	.byte	0x04, 0x37
        /*0002*/ 	.short	(.L_7 - .L_6)
.L_6:
        /*0004*/ 	.word	0x00000082


	//----- nvinfo : EIATTR_KPARAM_INFO
	.align		4
.L_7:
        /*0008*/ 	.byte	0x04, 0x17
        /*000a*/ 	.short	(.L_9 - .L_8)
.L_8:
        /*000c*/ 	.word	0x00000000
        /*0010*/ 	.short	0x0002
        /*0012*/ 	.short	0x0010
        /*0014*/ 	.byte	0x00, 0xf5, 0x21, 0x00


	//----- nvinfo : EIATTR_KPARAM_INFO
	.align		4
.L_9:
        /*0018*/ 	.byte	0x04, 0x17
        /*001a*/ 	.short	(.L_11 - .L_10)
.L_10:
        /*001c*/ 	.word	0x00000000
        /*0020*/ 	.short	0x0001
        /*0022*/ 	.short	0x0008
        /*0024*/ 	.byte	0x00, 0xf5, 0x21, 0x00


	//----- nvinfo : EIATTR_KPARAM_INFO
	.align		4
.L_11:
        /*0028*/ 	.byte	0x04, 0x17
        /*002a*/ 	.short	(.L_13 - .L_12)
.L_12:
        /*002c*/ 	.word	0x00000000
        /*0030*/ 	.short	0x0000
        /*0032*/ 	.short	0x0000
        /*0034*/ 	.byte	0x00, 0xf5, 0x21, 0x00


	//----- nvinfo : EIATTR_SPARSE_MMA_MASK
	.align		4
.L_13:
        /*0038*/ 	.byte	0x03, 0x50
        /*003a*/ 	.short	0x0000


	//----- nvinfo : EIATTR_MAXREG_COUNT
	.align		4
        /*003c*/ 	.byte	0x03, 0x1b
        /*003e*/ 	.short	0x00ff


	//----- nvinfo : EIATTR_NUM_BARRIERS
	.align		4
        /*0040*/ 	.byte	0x02, 0x4c
        /*0042*/ 	.byte	0x01
	.zero		1


	//----- nvinfo : EIATTR_MERCURY_ISA_VERSION
	.align		4
        /*0044*/ 	.byte	0x03, 0x5f
        /*0046*/ 	.short	0x0101


	//----- nvinfo : EIATTR_VRC_CTA_INIT_COUNT
	.align		4
        /*0048*/ 	.byte	0x02, 0x4a
	.zero		1
	.zero		1


	//----- nvinfo : EIATTR_EXIT_INSTR_OFFSETS
	.align		4
        /*004c*/ 	.byte	0x04, 0x1c
        /*004e*/ 	.short	(.L_15 - .L_14)


	//   ....[0]....
.L_14:
        /*0050*/ 	.word	0x000020c0


	//----- nvinfo : EIATTR_MAX_THREADS
	.align		4
.L_15:
        /*0054*/ 	.byte	0x04, 0x05
        /*0056*/ 	.short	(.L_17 - .L_16)
.L_16:
        /*0058*/ 	.word	0x00000020
        /*005c*/ 	.word	0x00000001
        /*0060*/ 	.word	0x00000001


	//----- nvinfo : EIATTR_CBANK_PARAM_SIZE
	.align		4
.L_17:
        /*0064*/ 	.byte	0x03, 0x19
        /*0066*/ 	.short	0x0018


	//----- nvinfo : EIATTR_PARAM_CBANK
	.align		4
        /*0068*/ 	.byte	0x04, 0x0a
        /*006a*/ 	.short	(.L_19 - .L_18)
	.align		4
.L_18:
        /*006c*/ 	.word	index@(.nv.constant0.mymatmul_kernel0)
        /*0070*/ 	.short	0x0380
        /*0072*/ 	.short	0x0018


	//----- nvinfo : EIATTR_SW_WAR
	.align		4
.L_19:
        /*0074*/ 	.byte	0x04, 0x36
        /*0076*/ 	.short	(.L_21 - .L_20)
.L_20:
        /*0078*/ 	.word	0x00000008
.L_21:


//--------------------- .nv.callgraph             --------------------------
	.section	.nv.callgraph,"",@"SHT_CUDA_CALLGRAPH"
	.align	4
	.sectionentsize	8
	.align		4
        /*0000*/ 	.word	0x00000000
	.align		4
        /*0004*/ 	.word	0xffffffff
	.align		4
        /*0008*/ 	.word	0x00000000
	.align		4
        /*000c*/ 	.word	0xfffffffe
	.align		4
        /*0010*/ 	.word	0x00000000
	.align		4
        /*0014*/ 	.word	0xfffffffd
	.align		4
        /*0018*/ 	.word	0x00000000
	.align		4
        /*001c*/ 	.word	0xfffffffc


//--------------------- .text.mymatmul_kernel0    --------------------------
	.section	.text.mymatmul_kernel0,"ax",@progbits
	.align	128
        .global         mymatmul_kernel0
        .type           mymatmul_kernel0,@function
        .size           mymatmul_kernel0,(.L_x_5 - mymatmul_kernel0)
        .other          mymatmul_kernel0,@"STO_CUDA_ENTRY STV_DEFAULT"
mymatmul_kernel0:
.text.mymatmul_kernel0:
[----:B------:R-:W-:Y:S01]  /*0000*/  LDC R1, c[0x0][0x37c] ;  /* 0x0000df00ff017b82 */ /* 0x000fe20000000800 */
[----:B------:R-:W0:Y:S07]  /*0010*/  S2R R0, SR_CTAID.X ;  /* 0x0000000000007919 */ /* 0x000e2e0000002500 */
[----:B------:R-:W1:Y:S01]  /*0020*/  S2UR UR5, SR_CgaCtaId ;  /* 0x00000000000579c3 */ /* 0x000e620000008800 */
[----:B------:R-:W-:Y:S01]  /*0030*/  UMOV UR4, 0x400 ;  /* 0x0000040000047882 */ /* 0x000fe20000000000 */
[----:B------:R-:W-:Y:S01]  /*0040*/  HFMA2 R105, -RZ, RZ, 0, 0 ;  /* 0x00000000ff697431 */ /* 0x000fe200000001ff */
[----:B------:R-:W2:Y:S01]  /*0050*/  S2R R173, SR_TID.X ;  /* 0x0000000000ad7919 */ /* 0x000ea20000002100 */
[----:B------:R-:W-:-:S02]  /*0060*/  CS2R R166, SRZ ;  /* 0x0000000000a67805 */ /* 0x000fc4000001ff00 */
[----:B------:R-:W-:Y:S02]  /*0070*/  CS2R R164, SRZ ;  /* 0x0000000000a47805 */ /* 0x000fe4000001ff00 */
[----:B------:R-:W-:Y:S02]  /*0080*/  CS2R R162, SRZ ;  /* 0x0000000000a27805 */ /* 0x000fe4000001ff00 */
[----:B------:R-:W-:Y:S02]  /*0090*/  CS2R R160, SRZ ;  /* 0x0000000000a07805 */ /* 0x000fe4000001ff00 */
[----:B------:R-:W-:Y:S02]  /*00a0*/  CS2R R158, SRZ ;  /* 0x00000000009e7805 */ /* 0x000fe4000001ff00 */
[----:B------:R-:W-:Y:S02]  /*00b0*/  CS2R R156, SRZ ;  /* 0x00000000009c7805 */ /* 0x000fe4000001ff00 */
        /* <DEDUP_REMOVED lines=13> */
[----:B------:R-:W-:Y:S01]  /*0190*/  CS2R R128, SRZ ;  /* 0x0000000000807805 */ /* 0x000fe2000001ff00 */
[----:B-1----:R-:W-:Y:S01]  /*01a0*/  ULEA UR6, UR5, UR4, 0x18 ;  /* 0x0000000405067291 */ /* 0x002fe2000f8ec0ff */
[----:B------:R-:W-:Y:S01]  /*01b0*/  CS2R R126, SRZ ;  /* 0x00000000007e7805 */ /* 0x000fe2000001ff00 */
[----:B------:R-:W-:Y:S01]  /*01c0*/  UIADD3 UR4, UPT, UPT, UR4, 0x2000, URZ ;  /* 0x0000200004047890 */ /* 0x000fe2000fffe0ff */
[----:B------:R-:W-:Y:S02]  /*01d0*/  CS2R R124, SRZ ;  /* 0x00000000007c7805 */ /* 0x000fe4000001ff00 */
[----:B------:R-:W-:Y:S02]  /*01e0*/  CS2R R122, SRZ ;  /* 0x00000000007a7805 */ /* 0x000fe4000001ff00 */
[----:B------:R-:W-:Y:S02]  /*01f0*/  CS2R R120, SRZ ;  /* 0x0000000000787805 */ /* 0x000fe4000001ff00 */
[----:B------:R-:W-:-:S02]  /*0200*/  MOV R169, UR6 ;  /* 0x0000000600a97c02 */ /* 0x000fc40008000f00 */
[----:B------:R-:W-:Y:S02]  /*0210*/  CS2R R118, SRZ ;  /* 0x0000000000767805 */ /* 0x000fe4000001ff00 */
[C---:B0-----:R-:W-:Y:S02]  /*0220*/  SHF.L.U32 R3, R0.reuse, 0x6, RZ ;  /* 0x0000000600037819 */ /* 0x041fe400000006ff */
[----:B------:R-:W-:Y:S02]  /*0230*/  CS2R R116, SRZ ;  /* 0x0000000000747805 */ /* 0x000fe4000001ff00 */
[----:B------:R-:W-:Y:S02]  /*0240*/  SHF.L.U32 R176, R0, 0xa, RZ ;  /* 0x0000000a00b07819 */ /* 0x000fe400000006ff */
[----:B------:R-:W-:Y:S02]  /*0250*/  CS2R R114, SRZ ;  /* 0x0000000000727805 */ /* 0x000fe4000001ff00 */
[----:B--2---:R-:W-:-:S02]  /*0260*/  SHF.L.U32 R2, R173, 0x8, RZ ;  /* 0x00000008ad027819 */ /* 0x004fc400000006ff */
[----:B------:R-:W-:Y:S02]  /*0270*/  CS2R R112, SRZ ;  /* 0x0000000000707805 */ /* 0x000fe4000001ff00 */
[----:B------:R-:W-:Y:S02]  /*0280*/  LOP3.LUT R3, R3, 0xfc0, RZ, 0xc0, !PT ;  /* 0x00000fc003037812 */ /* 0x000fe400078ec0ff */
[----:B------:R-:W-:Y:S02]  /*0290*/  CS2R R110, SRZ ;  /* 0x00000000006e7805 */ /* 0x000fe4000001ff00 */
[C---:B------:R-:W-:Y:S02]  /*02a0*/  SHF.L.U32 R36, R173.reuse, 0x5, RZ ;  /* 0x00000005ad247819 */ /* 0x040fe400000006ff */
[----:B------:R-:W-:Y:S02]  /*02b0*/  CS2R R108, SRZ ;  /* 0x00000000006c7805 */ /* 0x000fe4000001ff00 */
[----:B------:R-:W-:-:S02]  /*02c0*/  SHF.L.U32 R178, R173, 0x2, RZ ;  /* 0x00000002adb27819 */ /* 0x000fc400000006ff */
[----:B------:R-:W-:Y:S02]  /*02d0*/  CS2R R106, SRZ ;  /* 0x00000000006a7805 */ /* 0x000fe4000001ff00 */
[----:B------:R-:W-:Y:S02]  /*02e0*/  LOP3.LUT R3, R3, 0x1000, R2, 0xf8, !PT ;  /* 0x0000100003037812 */ /* 0x000fe400078ef802 */
[----:B------:R-:W-:Y:S02]  /*02f0*/  CS2R R4, SRZ ;  /* 0x0000000000047805 */ /* 0x000fe4000001ff00 */
[C---:B------:R-:W-:Y:S02]  /*0300*/  LOP3.LUT R176, R173.reuse, 0x7fff0000, R176, 0xf8, !PT ;  /* 0x7fff0000adb07812 */ /* 0x040fe400078ef8b0 */
[----:B------:R-:W-:Y:S02]  /*0310*/  CS2R R6, SRZ ;  /* 0x0000000000067805 */ /* 0x000fe4000001ff00 */
[----:B------:R-:W-:-:S02]  /*0320*/  SHF.L.U32 R173, R173, 0x4, RZ ;  /* 0x00000004adad7819 */ /* 0x000fc400000006ff */
[----:B------:R-:W-:Y:S02]  /*0330*/  CS2R R8, SRZ ;  /* 0x0000000000087805 */ /* 0x000fe4000001ff00 */
[----:B------:R-:W-:Y:S02]  /*0340*/  LOP3.LUT R36, R36, 0x20, RZ, 0xc0, !PT ;  /* 0x0000002024247812 */ /* 0x000fe400078ec0ff */
[----:B------:R-:W-:Y:S02]  /*0350*/  CS2R R10, SRZ ;  /* 0x00000000000a7805 */ /* 0x000fe4000001ff00 */
[----:B------:R-:W-:Y:S02]  /*0360*/  IADD3 R169, PT, PT, R178, 0x400, R169 ;  /* 0x00000400b2a97810 */ /* 0x000fe40007ffe0a9 */
[----:B------:R-:W-:Y:S02]  /*0370*/  CS2R R12, SRZ ;  /* 0x00000000000c7805 */ /* 0x000fe4000001ff00 */
[----:B------:R-:W-:-:S02]  /*0380*/  LOP3.LUT R178, R3, 0x3c, R178, 0xf8, !PT ;  /* 0x0000003c03b27812 */ /* 0x000fc400078ef8b2 */
        /* <DEDUP_REMOVED lines=28> */
[----:B------:R-:W-:Y:S01]  /*0550*/  LOP3.LUT R171, R173, 0x1e0, RZ, 0xc0, !PT ;  /* 0x000001e0adab7812 */ /* 0x000fe200078ec0ff */
[----:B------:R-:W0:Y:S01]  /*0560*/  LDCU.64 UR8, c[0x0][0x358] ;  /* 0x00006b00ff0877ac */ /* 0x000e220008000a00 */
[----:B------:R-:W-:-:S02]  /*0570*/  SHF.L.U32 R104, R36, 0x2, RZ ;  /* 0x0000000224687819 */ /* 0x000fc400000006ff */
[C---:B------:R-:W-:Y:S01]  /*0580*/  LOP3.LUT R174, R176.reuse, 0x2800, RZ, 0xfc, !PT ;  /* 0x00002800b0ae7812 */ /* 0x040fe200078efcff */
[----:B------:R-:W-:Y:S01]  /*0590*/  ULEA UR4, UR5, UR4, 0x18 ;  /* 0x0000000405047291 */ /* 0x000fe2000f8ec0ff */
[C---:B------:R-:W-:Y:S02]  /*05a0*/  LOP3.LUT R172, R176.reuse, 0x2400, RZ, 0xfc, !PT ;  /* 0x00002400b0ac7812 */ /* 0x040fe400078efcff */
[C---:B------:R-:W-:Y:S02]  /*05b0*/  LOP3.LUT R170, R176.reuse, 0x800, RZ, 0xfc, !PT ;  /* 0x00000800b0aa7812 */ /* 0x040fe400078efcff */
[----:B------:R-:W-:-:S07]  /*05c0*/  LOP3.LUT R168, R176, 0x400, RZ, 0xfc, !PT ;  /* 0x00000400b0a87812 */ /* 0x000fce00078efcff */
.L_x_3:
[----:B------:R-:W-:Y:S01]  /*05d0*/  BAR.SYNC.DEFER_BLOCKING 0x0 ;  /* 0x0000000000007b1d */ /* 0x000fe20000010000 */
[C---:B------:R-:W-:Y:S02]  /*05e0*/  LEA R177, R167.reuse, R176, 0x5 ;  /* 0x000000b0a7b17211 */ /* 0x040fe400078e28ff */
[C---:B------:R-:W-:Y:S02]  /*05f0*/  LEA R67, R167.reuse, R174, 0x5 ;  /* 0x000000aea7437211 */ /* 0x040fe400078e28ff */
[C---:B------:R-:W-:Y:S01]  /*0600*/  LEA R47, R167.reuse, R172, 0x5 ;  /* 0x000000aca72f7211 */ /* 0x040fe200078e28ff */
[----:B------:R-:W-:Y:S01]  /*0610*/  UMOV UR5, 0x400 ;  /* 0x0000040000057882 */ /* 0x000fe20000000000 */
[C---:B------:R-:W-:Y:S02]  /*0620*/  LEA R53, R167.reuse, R170, 0x5 ;  /* 0x000000aaa7357211 */ /* 0x040fe400078e28ff */
[----:B------:R-:W-:Y:S02]  /*0630*/  LEA R51, R167, R168, 0x5 ;  /* 0x000000a8a7337211 */ /* 0x000fe400078e28ff */
[----:B------:R-:W-:-:S02]  /*0640*/  MOV R44, R169 ;  /* 0x000000a9002c7202 */ /* 0x000fc40000000f00 */
[C---:B------:R-:W-:Y:S02]  /*0650*/  IADD3 R45, PT, PT, R177.reuse, 0x3c00, RZ ;  /* 0x00003c00b12d7810 */ /* 0x040fe40007ffe0ff */
[C---:B------:R-:W-:Y:S02]  /*0660*/  IADD3 R55, PT, PT, R177.reuse, 0x3800, RZ ;  /* 0x00003800b1377810 */ /* 0x040fe40007ffe0ff */
[C---:B------:R-:W-:Y:S02]  /*0670*/  IADD3 R61, PT, PT, R177.reuse, 0x3400, RZ ;  /* 0x00003400b13d7810 */ /* 0x040fe40007ffe0ff */
[C---:B------:R-:W-:Y:S02]  /*0680*/  IADD3 R63, PT, PT, R177.reuse, 0x3000, RZ ;  /* 0x00003000b13f7810 */ /* 0x040fe40007ffe0ff */
[C---:B------:R-:W-:Y:S02]  /*0690*/  IADD3 R65, PT, PT, R177.reuse, 0x2c00, RZ ;  /* 0x00002c00b1417810 */ /* 0x040fe40007ffe0ff */
[----:B------:R-:W-:-:S02]  /*06a0*/  IADD3 R49, PT, PT, R177, 0x2000, RZ ;  /* 0x00002000b1317810 */ /* 0x000fc40007ffe0ff */
[C---:B------:R-:W-:Y:S02]  /*06b0*/  IADD3 R69, PT, PT, R177.reuse, 0x1c00, RZ ;  /* 0x00001c00b1457810 */ /* 0x040fe40007ffe0ff */
[C---:B------:R-:W-:Y:S02]  /*06c0*/  IADD3 R71, PT, PT, R177.reuse, 0x1800, RZ ;  /* 0x00001800b1477810 */ /* 0x040fe40007ffe0ff */
[C---:B------:R-:W-:Y:S02]  /*06d0*/  IADD3 R73, PT, PT, R177.reuse, 0x1400, RZ ;  /* 0x00001400b1497810 */ /* 0x040fe40007ffe0ff */
[C---:B------:R-:W-:Y:S02]  /*06e0*/  IADD3 R75, PT, PT, R177.reuse, 0x1000, RZ ;  /* 0x00001000b14b7810 */ /* 0x040fe40007ffe0ff */
[----:B------:R-:W-:-:S07]  /*06f0*/  IADD3 R175, PT, PT, R177, 0xc00, RZ ;  /* 0x00000c00b1af7810 */ /* 0x000fce0007ffe0ff */
.L_x_0:
[----:B------:R-:W1:Y:S02]  /*0700*/  LDC.64 R36, c[0x0][0x380] ;  /* 0x0000e000ff247b82 */ /* 0x000e640000000a00 */
[----:B-1----:R-:W-:-:S04]  /*0710*/  IMAD.WIDE.U32 R42, R177, 0x4, R36 ;  /* 0x00000004b12a7825 */ /* 0x002fc800078e0024 */
[--C-:B------:R-:W-:Y:S01]  /*0720*/  IMAD.WIDE.U32 R40, R45, 0x4, R36.reuse ;  /* 0x000000042d287825 */ /* 0x100fe200078e0024 */
[----:B0-----:R0:W2:Y:S04]  /*0730*/  LDG.E.CONSTANT R179, desc[UR8][R42.64] ;  /* 0x000000082ab37981 */ /* 0x0010a8000c1e9900 */
[----:B------:R1:W3:Y:S01]  /*0740*/  LDG.E.CONSTANT R183, desc[UR8][R40.64] ;  /* 0x0000000828b77981 */ /* 0x0002e2000c1e9900 */
[----:B------:R-:W-:-:S04]  /*0750*/  IMAD.WIDE.U32 R38, R55, 0x4, R36 ;  /* 0x0000000437267825 */ /* 0x000fc800078e0024 */
[--C-:B------:R-:W-:Y:S01]  /*0760*/  IMAD.WIDE.U32 R180, R61, 0x4, R36.reuse ;  /* 0x000000043db47825 */ /* 0x100fe200078e0024 */
[----:B------:R4:W5:Y:S03]  /*0770*/  LDG.E.CONSTANT R189, desc[UR8][R38.64] ;  /* 0x0000000826bd7981 */ /* 0x000966000c1e9900 */
[--C-:B0-----:R-:W-:Y:S01]  /*0780*/  IMAD.WIDE.U32 R42, R63, 0x4, R36.reuse ;  /* 0x000000043f2a7825 */ /* 0x101fe200078e0024 */
[----:B------:R0:W5:Y:S03]  /*0790*/  LDG.E.CONSTANT R187, desc[UR8][R180.64] ;  /* 0x00000008b4bb7981 */ /* 0x000166000c1e9900 */
[--C-:B-1----:R-:W-:Y:S01]  /*07a0*/  IMAD.WIDE.U32 R40, R65, 0x4, R36.reuse ;  /* 0x0000000441287825 */ /* 0x102fe200078e0024 */
[----:B------:R1:W5:Y:S03]  /*07b0*/  LDG.E.CONSTANT R185, desc[UR8][R42.64] ;  /* 0x000000082ab97981 */ /* 0x000366000c1e9900 */
[--C-:B----4-:R-:W-:Y:S01]  /*07c0*/  IMAD.WIDE.U32 R38, R67, 0x4, R36.reuse ;  /* 0x0000000443267825 */ /* 0x110fe200078e0024 */
[----:B--2---:R2:W-:Y:S04]  /*07d0*/  STS [R44+-0x400], R179 ;  /* 0xfffc00b32c007388 */ /* 0x0045e80000000800 */
[----:B---3--:R3:W-:Y:S04]  /*07e0*/  STS [R44+0x380], R183 ;  /* 0x000380b72c007388 */ /* 0x0087e80000000800 */
[----:B--2---:R2:W4:Y:S04]  /*07f0*/  LDG.E.CONSTANT R179, desc[UR8][R38.64] ;  /* 0x0000000826b37981 */ /* 0x004528000c1e9900 */
[----:B---3--:R3:W4:Y:S01]  /*0800*/  LDG.E.CONSTANT R183, desc[UR8][R40.64] ;  /* 0x0000000828b77981 */ /* 0x008722000c1e9900 */
[----:B0-----:R-:W-:-:S04]  /*0810*/  IMAD.WIDE.U32 R180, R47, 0x4, R36 ;  /* 0x000000042fb47825 */ /* 0x001fc800078e0024 */
[----:B-1----:R-:W-:-:S04]  /*0820*/  IMAD.WIDE.U32 R42, R49, 0x4, R36 ;  /* 0x00000004312a7825 */ /* 0x002fc800078e0024 */
[----:B--2---:R-:W-:-:S04]  /*0830*/  IMAD.WIDE.U32 R38, R71, 0x4, R36 ;  /* 0x0000000447267825 */ /* 0x004fc800078e0024 */
[--C-:B---3--:R-:W-:Y:S01]  /*0840*/  IMAD.WIDE.U32 R40, R69, 0x4, R36.reuse ;  /* 0x0000000445287825 */ /* 0x108fe200078e0024 */
[----:B-----5:R0:W-:Y:S04]  /*0850*/  STS [R44+0x280], R187 ;  /* 0x000280bb2c007388 */ /* 0x0201e80000000800 */
[----:B------:R1:W-:Y:S04]  /*0860*/  STS [R44+0x200], R185 ;  /* 0x000200b92c007388 */ /* 0x0003e80000000800 */
[----:B0-----:R0:W2:Y:S04]  /*0870*/  LDG.E.CONSTANT R187, desc[UR8][R180.64] ;  /* 0x00000008b4bb7981 */ /* 0x0010a8000c1e9900 */
[----:B-1----:R1:W3:Y:S01]  /*0880*/  LDG.E.CONSTANT R185, desc[UR8][R42.64] ;  /* 0x000000082ab97981 */ /* 0x0022e2000c1e9900 */
[----:B0-----:R-:W-:-:S04]  /*0890*/  IMAD.WIDE.U32 R180, R73, 0x4, R36 ;  /* 0x0000000449b47825 */ /* 0x001fc800078e0024 */
[--C-:B-1----:R-:W-:Y:S02]  /*08a0*/  IMAD.WIDE.U32 R42, R75, 0x4, R36.reuse ;  /* 0x000000044b2a7825 */ /* 0x102fe400078e0024 */
[----:B------:R-:W5:Y:S04]  /*08b0*/  LDG.E.CONSTANT R181, desc[UR8][R180.64] ;  /* 0x00000008b4b57981 */ /* 0x000f68000c1e9900 */
[----:B------:R-:W5:Y:S04]  /*08c0*/  LDG.E.CONSTANT R43, desc[UR8][R42.64] ;  /* 0x000000082a2b7981 */ /* 0x000f68000c1e9900 */
[----:B----4-:R0:W-:Y:S04]  /*08d0*/  STS [R44+0x100], R179 ;  /* 0x000100b32c007388 */ /* 0x0101e80000000800 */
[----:B------:R1:W-:Y:S04]  /*08e0*/  STS [R44+0x180], R183 ;  /* 0x000180b72c007388 */ /* 0x0003e80000000800 */
[----:B0-----:R0:W4:Y:S04]  /*08f0*/  LDG.E.CONSTANT R179, desc[UR8][R38.64] ;  /* 0x0000000826b37981 */ /* 0x001128000c1e9900 */
[----:B-1----:R1:W4:Y:S01]  /*0900*/  LDG.E.CONSTANT R183, desc[UR8][R40.64] ;  /* 0x0000000828b77981 */ /* 0x002322000c1e9900 */
[----:B0-----:R-:W-:-:S04]  /*0910*/  IMAD.WIDE.U32 R38, R51, 0x4, R36 ;  /* 0x0000000433267825 */ /* 0x001fc800078e0024 */
[--C-:B-1----:R-:W-:Y:S02]  /*0920*/  IMAD.WIDE.U32 R40, R175, 0x4, R36.reuse ;  /* 0x00000004af287825 */ /* 0x102fe400078e0024 */
[----:B------:R-:W4:Y:S02]  /*0930*/  LDG.E.CONSTANT R39, desc[UR8][R38.64] ;  /* 0x0000000826277981 */ /* 0x000f24000c1e9900 */
[----:B------:R-:W-:Y:S02]  /*0940*/  IMAD.WIDE.U32 R36, R53, 0x4, R36 ;  /* 0x0000000435247825 */ /* 0x000fe400078e0024 */
[----:B------:R-:W4:Y:S04]  /*0950*/  LDG.E.CONSTANT R41, desc[UR8][R40.64] ;  /* 0x0000000828297981 */ /* 0x000f28000c1e9900 */
[----:B------:R-:W4:Y:S01]  /*0960*/  LDG.E.CONSTANT R37, desc[UR8][R36.64] ;  /* 0x0000000824257981 */ /* 0x000f22000c1e9900 */
[----:B------:R-:W-:-:S04]  /*0970*/  UIADD3 UR5, UPT, UPT, UR5, 0x800, URZ ;  /* 0x0000080005057890 */ /* 0x000fc8000fffe0ff */
[----:B------:R-:W-:Y:S01]  /*0980*/  UISETP.NE.AND UP0, UPT, UR5, 0x2400, UPT ;  /* 0x000024000500788c */ /* 0x000fe2000bf05270 */
[----:B------:R-:W-:Y:S01]  /*0990*/  STS [R44+0x300], R189 ;  /* 0x000300bd2c007388 */ /* 0x000fe20000000800 */
[----:B------:R-:W-:Y:S02]  /*09a0*/  IADD3 R177, PT, PT, R177, 0x4000, RZ ;  /* 0x00004000b1b17810 */ /* 0x000fe40007ffe0ff */
[----:B------:R-:W-:Y:S01]  /*09b0*/  IADD3 R45, PT, PT, R45, 0x4000, RZ ;  /* 0x000040002d2d7810 */ /* 0x000fe20007ffe0ff */
[----:B--2---:R-:W-:Y:S01]  /*09c0*/  STS [R44+0x80], R187 ;  /* 0x000080bb2c007388 */ /* 0x004fe20000000800 */
[----:B------:R-:W-:Y:S02]  /*09d0*/  IADD3 R55, PT, PT, R55, 0x4000, RZ ;  /* 0x0000400037377810 */ /* 0x000fe40007ffe0ff */
[----:B------:R-:W-:Y:S01]  /*09e0*/  IADD3 R61, PT, PT, R61, 0x4000, RZ ;  /* 0x000040003d3d7810 */ /* 0x000fe20007ffe0ff */
[----:B---3--:R-:W-:Y:S01]  /*09f0*/  STS [R44], R185 ;  /* 0x000000b92c007388 */ /* 0x008fe20000000800 */
[----:B------:R-:W-:-:S02]  /*0a00*/  IADD3 R63, PT, PT, R63, 0x4000, RZ ;  /* 0x000040003f3f7810 */ /* 0x000fc40007ffe0ff */
[----:B------:R-:W-:Y:S01]  /*0a10*/  IADD3 R65, PT, PT, R65, 0x4000, RZ ;  /* 0x0000400041417810 */ /* 0x000fe20007ffe0ff */
[----:B-----5:R-:W-:Y:S01]  /*0a20*/  STS [R44+-0x180], R181 ;  /* 0xfffe80b52c007388 */ /* 0x020fe20000000800 */
[----:B------:R-:W-:Y:S02]  /*0a30*/  IADD3 R67, PT, PT, R67, 0x4000, RZ ;  /* 0x0000400043437810 */ /* 0x000fe40007ffe0ff */
[----:B------:R-:W-:Y:S01]  /*0a40*/  IADD3 R47, PT, PT, R47, 0x4000, RZ ;  /* 0x000040002f2f7810 */ /* 0x000fe20007ffe0ff */
[----:B------:R-:W-:Y:S01]  /*0a50*/  STS [R44+-0x200], R43 ;  /* 0xfffe002b2c007388 */ /* 0x000fe20000000800 */
[----:B------:R-:W-:Y:S02]  /*0a60*/  IADD3 R49, PT, PT, R49, 0x4000, RZ ;  /* 0x0000400031317810 */ /* 0x000fe40007ffe0ff */
[----:B------:R-:W-:Y:S02]  /*0a70*/  IADD3 R69, PT, PT, R69, 0x4000, RZ ;  /* 0x0000400045457810 */ /* 0x000fe40007ffe0ff */
[----:B------:R-:W-:-:S02]  /*0a80*/  IADD3 R71, PT, PT, R71, 0x4000, RZ ;  /* 0x0000400047477810 */ /* 0x000fc40007ffe0ff */
[----:B------:R-:W-:Y:S02]  /*0a90*/  IADD3 R73, PT, PT, R73, 0x4000, RZ ;  /* 0x0000400049497810 */ /* 0x000fe40007ffe0ff */
[----:B------:R-:W-:Y:S02]  /*0aa0*/  IADD3 R75, PT, PT, R75, 0x4000, RZ ;  /* 0x000040004b4b7810 */ /* 0x000fe40007ffe0ff */
[----:B------:R-:W-:Y:S02]  /*0ab0*/  IADD3 R175, PT, PT, R175, 0x4000, RZ ;  /* 0x00004000afaf7810 */ /* 0x000fe40007ffe0ff */
[----:B------:R-:W-:Y:S02]  /*0ac0*/  IADD3 R53, PT, PT, R53, 0x4000, RZ ;  /* 0x0000400035357810 */ /* 0x000fe40007ffe0ff */
[----:B------:R-:W-:Y:S01]  /*0ad0*/  IADD3 R51, PT, PT, R51, 0x4000, RZ ;  /* 0x0000400033337810 */ /* 0x000fe20007ffe0ff */
[----:B----4-:R-:W-:Y:S04]  /*0ae0*/  STS [R44+-0x100], R179 ;  /* 0xffff00b32c007388 */ /* 0x010fe80000000800 */
[----:B------:R-:W-:Y:S04]  /*0af0*/  STS [R44+-0x80], R183 ;  /* 0xffff80b72c007388 */ /* 0x000fe80000000800 */
[----:B------:R-:W-:Y:S04]  /*0b00*/  STS [R44+-0x380], R39 ;  /* 0xfffc80272c007388 */ /* 0x000fe80000000800 */
[----:B------:R-:W-:Y:S04]  /*0b10*/  STS [R44+-0x280], R41 ;  /* 0xfffd80292c007388 */ /* 0x000fe80000000800 */
[----:B------:R0:W-:Y:S02]  /*0b20*/  STS [R44+-0x300], R37 ;  /* 0xfffd00252c007388 */ /* 0x0001e40000000800 */
[----:B0-----:R-:W-:Y:S01]  /*0b30*/  IADD3 R44, PT, PT, R44, 0x800, RZ ;  /* 0x000008002c2c7810 */ /* 0x001fe20007ffe0ff */
[----:B------:R-:W-:Y:S06]  /*0b40*/  BRA.U UP0, `(.L_x_0) ;  /* 0xfffffff900ec7547 */ /* 0x000fec000b83ffff */
[----:B------:R-:W0:Y:S01]  /*0b50*/  LDC.64 R180, c[0x0][0x388] ;  /* 0x0000e200ffb47b82 */ /* 0x000e220000000a00 */
[----:B------:R-:W-:-:S05]  /*0b60*/  LEA R37, R167, R178, 0x11 ;  /* 0x000000b2a7257211 */ /* 0x000fca00078e88ff */
[----:B0-----:R-:W-:-:S05]  /*0b70*/  IMAD.WIDE.U32 R180, R37, 0x4, R180 ;  /* 0x0000000425b47825 */ /* 0x001fca00078e00b4 */
[----:B------:R-:W2:Y:S04]  /*0b80*/  LDG.E.128.CONSTANT R52, desc[UR8][R180.64] ;  /* 0x00000008b4347981 */ /* 0x000ea8000c1e9d00 */
[----:B------:R-:W3:Y:S04]  /*0b90*/  LDG.E.128.CONSTANT R60, desc[UR8][R180.64+0x8000] ;  /* 0x00800008b43c7981 */ /* 0x000ee8000c1e9d00 */
[----:B------:R-:W4:Y:S04]  /*0ba0*/  LDG.E.128.CONSTANT R72, desc[UR8][R180.64+0x10000] ;  /* 0x01000008b4487981 */ /* 0x000f28000c1e9d00 */
[----:B------:R-:W5:Y:S04]  /*0bb0*/  LDG.E.128.CONSTANT R36, desc[UR8][R180.64+0x18000] ;  /* 0x01800008b4247981 */ /* 0x000f68000c1e9d00 */
[----:B------:R-:W5:Y:S04]  /*0bc0*/  LDG.E.128.CONSTANT R40, desc[UR8][R180.64+0x20000] ;  /* 0x02000008b4287981 */ /* 0x000f68000c1e9d00 */
[----:B------:R-:W5:Y:S04]  /*0bd0*/  LDG.E.128.CONSTANT R44, desc[UR8][R180.64+0x28000] ;  /* 0x02800008b42c7981 */ /* 0x000f68000c1e9d00 */
[----:B------:R-:W5:Y:S04]  /*0be0*/  LDG.E.128.CONSTANT R48, desc[UR8][R180.64+0x30000] ;  /* 0x03000008b4307981 */ /* 0x000f68000c1e9d00 */
[----:B------:R-:W5:Y:S04]  /*0bf0*/  LDG.E.128.CONSTANT R64, desc[UR8][R180.64+0x38000] ;  /* 0x03800008b4407981 */ /* 0x000f68000c1e9d00 */
[----:B------:R-:W5:Y:S04]  /*0c00*/  LDG.E.128.CONSTANT R68, desc[UR8][R180.64+0x40000] ;  /* 0x04000008b4447981 */ /* 0x000f68000c1e9d00 */
[----:B--2---:R-:W-:Y:S04]  /*0c10*/  STS.128 [R173+UR4], R52 ;  /* 0x00000034ad007988 */ /* 0x004fe80008000c04 */
[----:B---3--:R-:W-:Y:S04]  /*0c20*/  STS.128 [R173+UR4+0x200], R60 ;  /* 0x0002003cad007988 */ /* 0x008fe80008000c04 */
[----:B----4-:R0:W-:Y:S04]  /*0c30*/  STS.128 [R173+UR4+0x400], R72 ;  /* 0x00040048ad007988 */ /* 0x0101e80008000c04 */
[----:B-----5:R1:W-:Y:S04]  /*0c40*/  STS.128 [R173+UR4+0x600], R36 ;  /* 0x00060024ad007988 */ /* 0x0203e80008000c04 */
[----:B------:R2:W-:Y:S04]  /*0c50*/  STS.128 [R173+UR4+0x800], R40 ;  /* 0x00080028ad007988 */ /* 0x0005e80008000c04 */
[----:B------:R3:W-:Y:S04]  /*0c60*/  STS.128 [R173+UR4+0xa00], R44 ;  /* 0x000a002cad007988 */ /* 0x0007e80008000c04 */
[----:B------:R4:W-:Y:S04]  /*0c70*/  STS.128 [R173+UR4+0xc00], R48 ;  /* 0x000c0030ad007988 */ /* 0x0009e80008000c04 */
[----:B0-----:R-:W5:Y:S04]  /*0c80*/  LDG.E.128.CONSTANT R72, desc[UR8][R180.64+0x48000] ;  /* 0x04800008b4487981 */ /* 0x001f68000c1e9d00 */
[----:B------:R-:W5:Y:S04]  /*0c90*/  LDG.E.128.CONSTANT R60, desc[UR8][R180.64+0x50000] ;  /* 0x05000008b43c7981 */ /* 0x000f68000c1e9d00 */
[----:B-1----:R-:W5:Y:S04]  /*0ca0*/  LDG.E.128.CONSTANT R36, desc[UR8][R180.64+0x58000] ;  /* 0x05800008b4247981 */ /* 0x002f68000c1e9d00 */
[----:B--2---:R-:W2:Y:S04]  /*0cb0*/  LDG.E.128.CONSTANT R40, desc[UR8][R180.64+0x60000] ;  /* 0x06000008b4287981 */ /* 0x004ea8000c1e9d00 */
[----:B---3--:R-:W3:Y:S04]  /*0cc0*/  LDG.E.128.CONSTANT R44, desc[UR8][R180.64+0x68000] ;  /* 0x06800008b42c7981 */ /* 0x008ee8000c1e9d00 */
[----:B----4-:R-:W4:Y:S04]  /*0cd0*/  LDG.E.128.CONSTANT R48, desc[UR8][R180.64+0x70000] ;  /* 0x07000008b4307981 */ /* 0x010f28000c1e9d00 */
[----:B------:R-:W4:Y:S01]  /*0ce0*/  LDG.E.128.CONSTANT R52, desc[UR8][R180.64+0x78000] ;  /* 0x07800008b4347981 */ /* 0x000f22000c1e9d00 */
[----:B------:R-:W0:Y:S03]  /*0cf0*/  S2UR UR6, SR_CgaCtaId ;  /* 0x00000000000679c3 */ /* 0x000e260000008800 */
[----:B------:R-:W-:Y:S04]  /*0d00*/  STS.128 [R173+UR4+0xe00], R64 ;  /* 0x000e0040ad007988 */ /* 0x000fe80008000c04 */
[----:B------:R-:W-:Y:S01]  /*0d10*/  STS.128 [R173+UR4+0x1000], R68 ;  /* 0x00100044ad007988 */ /* 0x000fe20008000c04 */
[----:B------:R-:W-:-:S02]  /*0d20*/  UMOV UR5, 0x400 ;  /* 0x0000040000057882 */ /* 0x000fc40000000000 */
[----:B------:R-:W-:Y:S02]  /*0d30*/  UIADD3 UR7, UPT, UPT, UR5, 0x2000, URZ ;  /* 0x0000200005077890 */ /* 0x000fe4000fffe0ff */
[----:B0-----:R-:W-:Y:S02]  /*0d40*/  ULEA UR5, UR6, UR5, 0x18 ;  /* 0x0000000506057291 */ /* 0x001fe4000f8ec0ff */
[----:B------:R-:W-:Y:S01]  /*0d50*/  ULEA UR7, UR6, UR7, 0x18 ;  /* 0x0000000706077291 */ /* 0x000fe2000f8ec0ff */
[----:B-----5:R-:W-:Y:S04]  /*0d60*/  STS.128 [R173+UR4+0x1200], R72 ;  /* 0x00120048ad007988 */ /* 0x020fe80008000c04 */
[----:B------:R0:W-:Y:S04]  /*0d70*/  STS.128 [R173+UR4+0x1400], R60 ;  /* 0x0014003cad007988 */ /* 0x0001e80008000c04 */
[----:B------:R1:W-:Y:S04]  /*0d80*/  STS.128 [R173+UR4+0x1600], R36 ;  /* 0x00160024ad007988 */ /* 0x0003e80008000c04 */
[----:B--2---:R1:W-:Y:S04]  /*0d90*/  STS.128 [R173+UR4+0x1800], R40 ;  /* 0x00180028ad007988 */ /* 0x0043e80008000c04 */
[----:B---3--:R1:W-:Y:S04]  /*0da0*/  STS.128 [R173+UR4+0x1a00], R44 ;  /* 0x001a002cad007988 */ /* 0x0083e80008000c04 */
[----:B----4-:R1:W-:Y:S04]  /*0db0*/  STS.128 [R173+UR4+0x1c00], R48 ;  /* 0x001c0030ad007988 */ /* 0x0103e80008000c04 */
[----:B------:R1:W-:Y:S01]  /*0dc0*/  STS.128 [R173+UR4+0x1e00], R52 ;  /* 0x001e0034ad007988 */ /* 0x0003e20008000c04 */
[----:B0-----:R-:W-:Y:S01]  /*0dd0*/  MOV R60, RZ ;  /* 0x000000ff003c7202 */ /* 0x001fe20000000f00 */
[----:B------:R-:W-:Y:S06]  /*0de0*/  BAR.SYNC.DEFER_BLOCKING 0x0 ;  /* 0x0000000000007b1d */ /* 0x000fec0000010000 */
.L_x_1:
[----:B-1----:R-:W-:Y:S02]  /*0df0*/  IADD3 R36, PT, PT, R171, R60, RZ ;  /* 0x0000003cab247210 */ /* 0x002fe40007ffe0ff */
[----:B------:R-:W-:Y:S02]  /*0e00*/  LEA R53, R60, R104, 0x8 ;  /* 0x000000683c357211 */ /* 0x000fe400078e40ff */
[----:B------:R-:W-:Y:S02]  /*0e10*/  LEA R48, R36, UR5, 0x2 ;  /* 0x0000000524307c11 */ /* 0x000fe4000f8e10ff */
[----:B------:R-:W-:Y:S01]  /*0e20*/  IADD3 R60, PT, PT, R60, 0x1, RZ ;  /* 0x000000013c3c7810 */ /* 0x000fe20007ffe0ff */
[----:B------:R-:W-:Y:S03]  /*0e30*/  LDS.128 R44, [R53+UR7] ;  /* 0x00000007352c7984 */ /* 0x000fe60008000c00 */
[----:B------:R-:W-:Y:S01]  /*0e40*/  ISETP.NE.AND P0, PT, R60, 0x20, PT ;  /* 0x000000203c00780c */ /* 0x000fe20003f05270 */
[----:B------:R-:W0:Y:S04]  /*0e50*/  LDS R52, [R48] ;  /* 0x0000000030347984 */ /* 0x000e280000000800 */
[----:B------:R-:W1:Y:S04]  /*0e60*/  LDS R51, [R48+0x800] ;  /* 0x0008000030337984 */ /* 0x000e680000000800 */
[----:B------:R-:W2:Y:S04]  /*0e70*/  LDS R50, [R48+0x1000] ;  /* 0x0010000030327984 */ /* 0x000ea80000000800 */
[----:B------:R-:W3:Y:S04]  /*0e80*/  LDS R49, [R48+0x1800] ;  /* 0x0018000030317984 */ /* 0x000ee80000000800 */
[----:B------:R-:W4:Y:S04]  /*0e90*/  LDS.128 R40, [R53+UR7+0x10] ;  /* 0x0000100735287984 */ /* 0x000f280008000c00 */
[----:B------:R-:W5:Y:S01]  /*0ea0*/  LDS.128 R36, [R53+UR7+0x20] ;  /* 0x0000200735247984 */ /* 0x000f620008000c00 */
[C---:B0-----:R-:W-:Y:S01]  /*0eb0*/  FFMA R105, R52.reuse, R44, R105 ;  /* 0x0000002c34697223 */ /* 0x041fe20000000069 */
[C---:B------:R-:W-:Y:S01]  /*0ec0*/  FFMA R102, R52.reuse, R45, R102 ;  /* 0x0000002d34667223 */ /* 0x040fe20000000066 */
[C---:B------:R-:W-:Y:S01]  /*0ed0*/  FFMA R103, R52.reuse, R46, R103 ;  /* 0x0000002e34677223 */ /* 0x040fe20000000067 */
[----:B------:R-:W-:Y:S01]  /*0ee0*/  FFMA R100, R52, R47, R100 ;  /* 0x0000002f34647223 */ /* 0x000fe20000000064 */
[C---:B-1----:R-:W-:Y:S01]  /*0ef0*/  FFMA R57, R51.reuse, R44, R57 ;  /* 0x0000002c33397223 */ /* 0x042fe20000000039 */
[C---:B------:R-:W-:Y:S01]  /*0f00*/  FFMA R34, R51.reuse, R45, R34 ;  /* 0x0000002d33227223 */ /* 0x040fe20000000022 */
[C---:B------:R-:W-:Y:S01]  /*0f10*/  FFMA R35, R51.reuse, R46, R35 ;  /* 0x0000002e33237223 */ /* 0x040fe20000000023 */
[----:B------:R-:W-:Y:S01]  /*0f20*/  FFMA R32, R51, R47, R32 ;  /* 0x0000002f33207223 */ /* 0x000fe20000000020 */
[C---:B--2---:R-:W-:Y:S01]  /*0f30*/  FFMA R5, R50.reuse, R44, R5 ;  /* 0x0000002c32057223 */ /* 0x044fe20000000005 */
[C---:B------:R-:W-:Y:S01]  /*0f40*/  FFMA R2, R50.reuse, R45, R2 ;  /* 0x0000002d32027223 */ /* 0x040fe20000000002 */
[C---:B------:R-:W-:Y:S01]  /*0f50*/  FFMA R3, R50.reuse, R46, R3 ;  /* 0x0000002e32037223 */ /* 0x040fe20000000003 */
[----:B------:R-:W-:Y:S01]  /*0f60*/  FFMA R106, R50, R47, R106 ;  /* 0x0000002f326a7223 */ /* 0x000fe2000000006a */
[C---:B---3--:R-:W-:Y:S01]  /*0f70*/  FFMA R135, R49.reuse, R44, R135 ;  /* 0x0000002c31877223 */ /* 0x048fe20000000087 */
[C---:B------:R-:W-:Y:S01]  /*0f80*/  FFMA R136, R49.reuse, R45, R136 ;  /* 0x0000002d31887223 */ /* 0x040fe20000000088 */
[C---:B------:R-:W-:Y:S01]  /*0f90*/  FFMA R137, R49.reuse, R46, R137 ;  /* 0x0000002e31897223 */ /* 0x040fe20000000089 */
[----:B------:R-:W-:Y:S01]  /*0fa0*/  FFMA R138, R49, R47, R138 ;  /* 0x0000002f318a7223 */ /* 0x000fe2000000008a */
[-C--:B----4-:R-:W-:Y:S01]  /*0fb0*/  FFMA R101, R52, R40.reuse, R101 ;  /* 0x0000002834657223 */ /* 0x090fe20000000065 */
[----:B------:R-:W0:Y:S01]  /*0fc0*/  LDS.128 R44, [R53+UR7+0x30] ;  /* 0x00003007352c7984 */ /* 0x000e220008000c00 */
[-C--:B------:R-:W-:Y:S01]  /*0fd0*/  FFMA R33, R51, R40.reuse, R33 ;  /* 0x0000002833217223 */ /* 0x080fe20000000021 */
[-C--:B------:R-:W-:Y:S01]  /*0fe0*/  FFMA R107, R50, R40.reuse, R107 ;  /* 0x00000028326b7223 */ /* 0x080fe2000000006b */
[----:B------:R-:W-:Y:S01]  /*0ff0*/  FFMA R139, R49, R40, R139 ;  /* 0x00000028318b7223 */ /* 0x000fe2000000008b */
[-C--:B------:R-:W-:Y:S01]  /*1000*/  FFMA R98, R52, R41.reuse, R98 ;  /* 0x0000002934627223 */ /* 0x080fe20000000062 */
        /* <DEDUP_REMOVED lines=11> */
[-C--:B-----5:R-:W-:Y:S01]  /*10c0*/  FFMA R97, R52, R36.reuse, R97 ;  /* 0x0000002434617223 */ /* 0x0a0fe20000000061 */
        /* <DEDUP_REMOVED lines=15> */
[-C--:B0-----:R-:W-:Y:S01]  /*11c0*/  FFMA R93, R52, R44.reuse, R93 ;  /* 0x0000002c345d7223 */ /* 0x081fe2000000005d */
        /* <DEDUP_REMOVED lines=15> */
[----:B------:R-:W-:Y:S06]  /*12c0*/  @P0 BRA `(.L_x_1) ;  /* 0xfffffff800c80947 */ /* 0x000fec000383ffff */
[----:B------:R-:W-:-:S07]  /*12d0*/  HFMA2 R48, -RZ, RZ, 0, 0 ;  /* 0x00000000ff307431 */ /* 0x000fce00000001ff */
.L_x_2:
[----:B------:R-:W-:Y:S02]  /*12e0*/  IADD3 R36, PT, PT, R171, R48, RZ ;  /* 0x00000030ab247210 */ /* 0x000fe40007ffe0ff */
[----:B------:R-:W-:Y:S02]  /*12f0*/  LEA R54, R48, R104, 0x8 ;  /* 0x0000006830367211 */ /* 0x000fe400078e40ff */
[----:B------:R-:W-:Y:S02]  /*1300*/  LEA R49, R36, UR5, 0x2 ;  /* 0x0000000524317c11 */ /* 0x000fe4000f8e10ff */
[----:B------:R-:W-:Y:S01]  /*1310*/  IADD3 R48, PT, PT, R48, 0x1, RZ ;  /* 0x0000000130307810 */ /* 0x000fe20007ffe0ff */
[----:B------:R-:W-:Y:S03]  /*1320*/  LDS.128 R44, [R54+UR7+0x40] ;  /* 0x00004007362c7984 */ /* 0x000fe60008000c00 */
        /* <DEDUP_REMOVED lines=73> */
[----:B------:R-:W-:-:S04]  /*17c0*/  IADD3 R167, PT, PT, R167, 0x1, RZ ;  /* 0x00000001a7a77810 */ /* 0x000fc80007ffe0ff */
[----:B------:R-:W-:-:S13]  /*17d0*/  ISETP.NE.AND P0, PT, R167, 0x20, PT ;  /* 0x00000020a700780c */ /* 0x000fda0003f05270 */
[----:B------:R-:W-:Y:S05]  /*17e0*/  @P0 BRA `(.L_x_3) ;  /* 0xffffffec00780947 */ /* 0x000fea000383ffff */
[----:B------:R-:W0:Y:S01]  /*17f0*/  S2R R41, SR_TID.X ;  /* 0x0000000000297919 */ /* 0x000e220000002100 */
[----:B------:R-:W1:Y:S01]  /*1800*/  LDC.64 R36, c[0x0][0x390] ;  /* 0x0000e400ff247b82 */ /* 0x000e620000000a00 */
[C---:B------:R-:W-:Y:S02]  /*1810*/  SHF.L.U32 R38, R0.reuse, 0xc, RZ ;  /* 0x0000000c00267819 */ /* 0x040fe400000006ff */
[----:B------:R-:W-:Y:S02]  /*1820*/  SHF.L.U32 R40, R0, 0x6, RZ ;  /* 0x0000000600287819 */ /* 0x000fe400000006ff */
[----:B------:R-:W-:Y:S02]  /*1830*/  LOP3.LUT R38, R38, 0x7ffc0000, RZ, 0xc0, !PT ;  /* 0x7ffc000026267812 */ /* 0x000fe400078ec0ff */
[C---:B0-----:R-:W-:Y:S02]  /*1840*/  SHF.L.U32 R39, R41.reuse, 0xb, RZ ;  /* 0x0000000b29277819 */ /* 0x041fe400000006ff */
[----:B------:R-:W-:-:S02]  /*1850*/  SHF.L.U32 R0, R41, 0x5, RZ ;  /* 0x0000000529007819 */ /* 0x000fc400000006ff */
[----:B------:R-:W-:Y:S02]  /*1860*/  LOP3.LUT R38, R38, 0xf000, R39, 0xf8, !PT ;  /* 0x0000f00026267812 */ /* 0x000fe400078ef827 */
[----:B------:R-:W-:Y:S02]  /*1870*/  LOP3.LUT R41, R40, 0xfc0, RZ, 0xc0, !PT ;  /* 0x00000fc028297812 */ /* 0x000fe400078ec0ff */
[----:B------:R-:W-:Y:S02]  /*1880*/  LOP3.LUT R39, R0, 0x20, RZ, 0xc0, !PT ;  /* 0x0000002000277812 */ /* 0x000fe400078ec0ff */
[----:B------:R-:W-:-:S04]  /*1890*/  LOP3.LUT R38, R38, R41, RZ, 0xfc, !PT ;  /* 0x0000002926267212 */ /* 0x000fc800078efcff */
[----:B------:R-:W-:-:S05]  /*18a0*/  IADD3 R39, PT, PT, R39, R38, RZ ;  /* 0x0000002627277210 */ /* 0x000fca0007ffe0ff */
[----:B-1----:R-:W-:-:S05]  /*18b0*/  IMAD.WIDE.U32 R36, R39, 0x4, R36 ;  /* 0x0000000427247825 */ /* 0x002fca00078e0024 */
[----:B------:R-:W-:Y:S04]  /*18c0*/  STG.E desc[UR8][R36.64], R105 ;  /* 0x0000006924007986 */ /* 0x000fe8000c101908 */
        /* <DEDUP_REMOVED lines=126> */
[----:B------:R-:W-:Y:S01]  /*20b0*/  STG.E desc[UR8][R36.64+0xc007c], R166 ;  /* 0x0c007ca624007986 */ /* 0x000fe2000c101908 */
[----:B------:R-:W-:Y:S05]  /*20c0*/  EXIT ;  /* 0x000000000000794d */ /* 0x000fea0003800000 */
.L_x_4:
[----:B------:R-:W-:-:S00]  /*20d0*/  BRA `(.L_x_4) ;  /* 0xfffffffc00fc7947 */ /* 0x000fc0000383ffff */
[----:B------:R-:W-:-:S00]  /*20e0*/  NOP ;  /* 0x0000000000007918 */ /* 0x000fc00000000000 */
        /* <DEDUP_REMOVED lines=9> */
.L_x_5:


//--------------------- .nv.shared.mymatmul_kernel0 --------------------------
	.section	.nv.shared.mymatmul_kernel0,"aw",@nobits
	.sectionflags	@""
	.align	4
.nv.shared.mymatmul_kernel0:
	.zero		17408


//--------------------- .nv.shared.reserved.0     --------------------------
	.section	.nv.shared.reserved.0,"aw",@nobits
	.weak		__nv_reservedSMEM_offset_0_alias
	.size		__nv_reservedSMEM_offset_0_alias, 0, 64
	.other		__nv_reservedSMEM_offset_0_alias,@"STO_CUDA_RESERVED_SHARED STV_DEFAULT"
__nv_reservedSMEM_offset_0_alias:
	.zero		0
	.zero		64


//--------------------- .nv.constant0.mymatmul_kernel0 --------------------------
	.section	.nv.constant0.mymatmul_kernel0,"a",@progbits
	.sectionflags	@""
	.align	4
.nv.constant0.mymatmul_kernel0:
	.zero		920


//--------------------- SYMBOLS --------------------------

	.type		.nv.reservedSmem.offset0,@object
	.size		.nv.reservedSmem.offset0,0x4
	.type		.nv.reservedSmem.cap,@object
	.size		.nv.reservedSmem.cap,0x4
